//
// Generated by NVIDIA NVVM Compiler
//
// Compiler Build ID: CL-36424714
// Cuda compilation tools, release 13.0, V13.0.88
// Based on NVVM 20.0.0
//

.version 9.0
.target sm_100
.address_size 64

	// .globl	_Z38work_inefficient_inclusive_scan_kernelPfS_i
// _ZZ38work_inefficient_inclusive_scan_kernelPfS_iE2XY has been demoted
// _ZZ38work_inefficient_exclusive_scan_kernelPfS_iE2XY has been demoted
// _ZZ26work_efficient_scan_kernelPfS_iE2XY has been demoted
// _ZZ33work_efficient_scan_hierch_kernelPfS_S_iiE2XY has been demoted

.visible .entry _Z38work_inefficient_inclusive_scan_kernelPfS_i(
	.param .u64 .ptr .align 1 _Z38work_inefficient_inclusive_scan_kernelPfS_i_param_0,
	.param .u64 .ptr .align 1 _Z38work_inefficient_inclusive_scan_kernelPfS_i_param_1,
	.param .u32 _Z38work_inefficient_inclusive_scan_kernelPfS_i_param_2
)
{
	.reg .pred 	%p<4>;
	.reg .b32 	%r<17>;
	.reg .b32 	%f<8>;
	.reg .b64 	%rd<9>;
	// demoted variable
	.shared .align 4 .b8 _ZZ38work_inefficient_inclusive_scan_kernelPfS_iE2XY[32];
	ld.param.u64 	%rd1, [_Z38work_inefficient_inclusive_scan_kernelPfS_i_param_0];
	ld.param.u64 	%rd2, [_Z38work_inefficient_inclusive_scan_kernelPfS_i_param_1];
	ld.param.u32 	%r6, [_Z38work_inefficient_inclusive_scan_kernelPfS_i_param_2];
	mov.u32 	%r7, %ctaid.x;
	mov.u32 	%r8, %ntid.x;
	mov.u32 	%r1, %tid.x;
	mad.lo.s32 	%r2, %r7, %r8, %r1;
	setp.ge.s32 	%p1, %r2, %r6;
	shl.b32 	%r9, %r1, 2;
	mov.u32 	%r10, _ZZ38work_inefficient_inclusive_scan_kernelPfS_iE2XY;
	add.s32 	%r3, %r10, %r9;
	@%p1 bra 	$L__BB0_2;
	cvta.to.global.u64 	%rd3, %rd1;
	mul.wide.s32 	%rd4, %r2, 4;
	add.s64 	%rd5, %rd3, %rd4;
	ld.global.f32 	%f4, [%rd5];
	st.shared.f32 	[%r3], %f4;
$L__BB0_2:
	setp.ne.s32 	%p2, %r1, 0;
	@%p2 bra 	$L__BB0_4;
	ld.shared.f32 	%f7, [_ZZ38work_inefficient_inclusive_scan_kernelPfS_iE2XY];
	bra.uni 	$L__BB0_6;
$L__BB0_4:
	mov.b32 	%r16, 1;
$L__BB0_5:
	bar.sync 	0;
	sub.s32 	%r12, %r1, %r16;
	shl.b32 	%r13, %r12, 2;
	add.s32 	%r15, %r10, %r13;
	ld.shared.f32 	%f5, [%r15];
	ld.shared.f32 	%f6, [%r3];
	add.f32 	%f7, %f5, %f6;
	st.shared.f32 	[%r3], %f7;
	shl.b32 	%r16, %r16, 1;
	setp.le.u32 	%p3, %r16, %r1;
	@%p3 bra 	$L__BB0_5;
$L__BB0_6:
	cvta.to.global.u64 	%rd6, %rd2;
	mul.wide.s32 	%rd7, %r2, 4;
	add.s64 	%rd8, %rd6, %rd7;
	st.global.f32 	[%rd8], %f7;
	ret;

}
	// .globl	_Z38work_inefficient_exclusive_scan_kernelPfS_i
.visible .entry _Z38work_inefficient_exclusive_scan_kernelPfS_i(
	.param .u64 .ptr .align 1 _Z38work_inefficient_exclusive_scan_kernelPfS_i_param_0,
	.param .u64 .ptr .align 1 _Z38work_inefficient_exclusive_scan_kernelPfS_i_param_1,
	.param .u32 _Z38work_inefficient_exclusive_scan_kernelPfS_i_param_2
)
{
	.reg .pred 	%p<6>;
	.reg .b32 	%r<18>;
	.reg .b32 	%f<10>;
	.reg .b64 	%rd<9>;
	// demoted variable
	.shared .align 4 .b8 _ZZ38work_inefficient_exclusive_scan_kernelPfS_iE2XY[32];
	ld.param.u64 	%rd1, [_Z38work_inefficient_exclusive_scan_kernelPfS_i_param_0];
	ld.param.u64 	%rd2, [_Z38work_inefficient_exclusive_scan_kernelPfS_i_param_1];
	ld.param.u32 	%r6, [_Z38work_inefficient_exclusive_scan_kernelPfS_i_param_2];
	mov.u32 	%r7, %ctaid.x;
	mov.u32 	%r8, %ntid.x;
	mov.u32 	%r1, %tid.x;
	mad.lo.s32 	%r2, %r7, %r8, %r1;
	setp.ge.s32 	%p1, %r2, %r6;
	setp.eq.s32 	%p2, %r1, 0;
	shl.b32 	%r9, %r1, 2;
	mov.u32 	%r10, _ZZ38work_inefficient_exclusive_scan_kernelPfS_iE2XY;
	add.s32 	%r3, %r10, %r9;
	or.pred  	%p3, %p2, %p1;
	@%p3 bra 	$L__BB1_2;
	cvta.to.global.u64 	%rd3, %rd1;
	mul.wide.s32 	%rd4, %r2, 4;
	add.s64 	%rd5, %rd3, %rd4;
	ld.global.f32 	%f9, [%rd5+-4];
	st.shared.f32 	[%r3], %f9;
	bra.uni 	$L__BB1_3;
$L__BB1_2:
	mov.b32 	%r11, 0;
	st.shared.u32 	[%r3], %r11;
	mov.f32 	%f9, 0f00000000;
$L__BB1_3:
	setp.eq.s32 	%p4, %r1, 0;
	@%p4 bra 	$L__BB1_6;
	mov.b32 	%r17, 1;
$L__BB1_5:
	bar.sync 	0;
	sub.s32 	%r13, %r1, %r17;
	shl.b32 	%r14, %r13, 2;
	add.s32 	%r16, %r10, %r14;
	ld.shared.f32 	%f6, [%r16];
	ld.shared.f32 	%f7, [%r3];
	add.f32 	%f9, %f6, %f7;
	st.shared.f32 	[%r3], %f9;
	shl.b32 	%r17, %r17, 1;
	setp.le.u32 	%p5, %r17, %r1;
	@%p5 bra 	$L__BB1_5;
$L__BB1_6:
	cvta.to.global.u64 	%rd6, %rd2;
	mul.wide.s32 	%rd7, %r2, 4;
	add.s64 	%rd8, %rd6, %rd7;
	st.global.f32 	[%rd8], %f9;
	ret;

}
	// .globl	_Z26work_efficient_scan_kernelPfS_i
.visible .entry _Z26work_efficient_scan_kernelPfS_i(
	.param .u64 .ptr .align 1 _Z26work_efficient_scan_kernelPfS_i_param_0,
	.param .u64 .ptr .align 1 _Z26work_efficient_scan_kernelPfS_i_param_1,
	.param .u32 _Z26work_efficient_scan_kernelPfS_i_param_2
)
{
	.reg .pred 	%p<7>;
	.reg .b32 	%r<31>;
	.reg .b32 	%f<12>;
	.reg .b64 	%rd<9>;
	// demoted variable
	.shared .align 4 .b8 _ZZ26work_efficient_scan_kernelPfS_iE2XY[32];
	ld.param.u64 	%rd1, [_Z26work_efficient_scan_kernelPfS_i_param_0];
	ld.param.u64 	%rd2, [_Z26work_efficient_scan_kernelPfS_i_param_1];
	ld.param.u32 	%r10, [_Z26work_efficient_scan_kernelPfS_i_param_2];
	mov.u32 	%r11, %ctaid.x;
	mov.u32 	%r1, %ntid.x;
	mov.u32 	%r2, %tid.x;
	mad.lo.s32 	%r3, %r11, %r1, %r2;
	setp.ge.s32 	%p1, %r3, %r10;
	shl.b32 	%r12, %r2, 2;
	mov.u32 	%r13, _ZZ26work_efficient_scan_kernelPfS_iE2XY;
	add.s32 	%r4, %r13, %r12;
	@%p1 bra 	$L__BB2_2;
	cvta.to.global.u64 	%rd3, %rd1;
	mul.wide.s32 	%rd4, %r3, 4;
	add.s64 	%rd5, %rd3, %rd4;
	ld.global.f32 	%f1, [%rd5];
	st.shared.f32 	[%r4], %f1;
$L__BB2_2:
	setp.lt.u32 	%p2, %r1, 2;
	@%p2 bra 	$L__BB2_7;
	shl.b32 	%r15, %r2, 1;
	add.s32 	%r5, %r15, 2;
	mov.b32 	%r30, 1;
$L__BB2_4:
	bar.sync 	0;
	mul.lo.s32 	%r8, %r30, %r5;
	add.s32 	%r16, %r8, -1;
	setp.ge.u32 	%p3, %r16, %r1;
	@%p3 bra 	$L__BB2_6;
	sub.s32 	%r17, %r8, %r30;
	shl.b32 	%r18, %r17, 2;
	add.s32 	%r20, %r13, %r18;
	ld.shared.f32 	%f2, [%r20+-4];
	shl.b32 	%r21, %r30, 2;
	add.s32 	%r22, %r20, %r21;
	ld.shared.f32 	%f3, [%r22+-4];
	add.f32 	%f4, %f2, %f3;
	st.shared.f32 	[%r22+-4], %f4;
$L__BB2_6:
	shl.b32 	%r30, %r30, 1;
	setp.lt.u32 	%p4, %r30, %r1;
	@%p4 bra 	$L__BB2_4;
$L__BB2_7:
	shl.b32 	%r6, %r2, 1;
	bar.sync 	0;
	add.s32 	%r24, %r12, 5;
	setp.lt.u32 	%p5, %r24, %r1;
	@%p5 bra 	$L__BB2_8;
	bra.uni 	$L__BB2_9;
$L__BB2_8:
	mad.lo.s32 	%r25, %r2, 12, %r4;
	ld.shared.f32 	%f5, [%r25+12];
	ld.shared.f32 	%f6, [%r25+20];
	add.f32 	%f7, %f5, %f6;
	st.shared.f32 	[%r25+20], %f7;
$L__BB2_9:
	bar.sync 	0;
	add.s32 	%r26, %r6, 2;
	setp.ge.u32 	%p6, %r26, %r1;
	@%p6 bra 	$L__BB2_11;
	shl.b32 	%r27, %r6, 2;
	add.s32 	%r29, %r13, %r27;
	ld.shared.f32 	%f8, [%r29+4];
	ld.shared.f32 	%f9, [%r29+8];
	add.f32 	%f10, %f8, %f9;
	st.shared.f32 	[%r29+8], %f10;
$L__BB2_11:
	cvta.to.global.u64 	%rd6, %rd2;
	bar.sync 	0;
	ld.shared.f32 	%f11, [%r4];
	mul.wide.s32 	%rd7, %r3, 4;
	add.s64 	%rd8, %rd6, %rd7;
	st.global.f32 	[%rd8], %f11;
	ret;

}
	// .globl	_Z33work_efficient_scan_hierch_kernelPfS_S_ii
.visible .entry _Z33work_efficient_scan_hierch_kernelPfS_S_ii(
	.param .u64 .ptr .align 1 _Z33work_efficient_scan_hierch_kernelPfS_S_ii_param_0,
	.param .u64 .ptr .align 1 _Z33work_efficient_scan_hierch_kernelPfS_S_ii_param_1,
	.param .u64 .ptr .align 1 _Z33work_efficient_scan_hierch_kernelPfS_S_ii_param_2,
	.param .u32 _Z33work_efficient_scan_hierch_kernelPfS_S_ii_param_3,
	.param .u32 _Z33work_efficient_scan_hierch_kernelPfS_S_ii_param_4
)
{
	.reg .pred 	%p<10>;
	.reg .b32 	%r<32>;
	.reg .b32 	%f<13>;
	.reg .b64 	%rd<13>;
	// demoted variable
	.shared .align 4 .b8 _ZZ33work_efficient_scan_hierch_kernelPfS_S_iiE2XY[32];
	ld.param.u64 	%rd1, [_Z33work_efficient_scan_hierch_kernelPfS_S_ii_param_0];
	ld.param.u64 	%rd2, [_Z33work_efficient_scan_hierch_kernelPfS_S_ii_param_1];
	ld.param.u64 	%rd3, [_Z33work_efficient_scan_hierch_kernelPfS_S_ii_param_2];
	ld.param.u32 	%r12, [_Z33work_efficient_scan_hierch_kernelPfS_S_ii_param_3];
	ld.param.u32 	%r11, [_Z33work_efficient_scan_hierch_kernelPfS_S_ii_param_4];
	mov.u32 	%r1, %ctaid.x;
	mov.u32 	%r2, %ntid.x;
	mov.u32 	%r3, %tid.x;
	mad.lo.s32 	%r4, %r1, %r2, %r3;
	setp.ge.s32 	%p1, %r4, %r12;
	shl.b32 	%r13, %r3, 2;
	mov.u32 	%r14, _ZZ33work_efficient_scan_hierch_kernelPfS_S_iiE2XY;
	add.s32 	%r5, %r14, %r13;
	@%p1 bra 	$L__BB3_2;
	cvta.to.global.u64 	%rd4, %rd1;
	mul.wide.s32 	%rd5, %r4, 4;
	add.s64 	%rd6, %rd4, %rd5;
	ld.global.f32 	%f1, [%rd6];
	st.shared.f32 	[%r5], %f1;
$L__BB3_2:
	setp.lt.u32 	%p2, %r2, 2;
	@%p2 bra 	$L__BB3_7;
	shl.b32 	%r16, %r3, 1;
	add.s32 	%r6, %r16, 2;
	mov.b32 	%r31, 1;
$L__BB3_4:
	bar.sync 	0;
	mul.lo.s32 	%r9, %r31, %r6;
	add.s32 	%r17, %r9, -1;
	setp.ge.u32 	%p3, %r17, %r2;
	@%p3 bra 	$L__BB3_6;
	sub.s32 	%r18, %r9, %r31;
	shl.b32 	%r19, %r18, 2;
	add.s32 	%r21, %r14, %r19;
	ld.shared.f32 	%f2, [%r21+-4];
	shl.b32 	%r22, %r31, 2;
	add.s32 	%r23, %r21, %r22;
	ld.shared.f32 	%f3, [%r23+-4];
	add.f32 	%f4, %f2, %f3;
	st.shared.f32 	[%r23+-4], %f4;
$L__BB3_6:
	shl.b32 	%r31, %r31, 1;
	setp.lt.u32 	%p4, %r31, %r2;
	@%p4 bra 	$L__BB3_4;
$L__BB3_7:
	shl.b32 	%r7, %r3, 1;
	bar.sync 	0;
	add.s32 	%r25, %r13, 5;
	setp.lt.u32 	%p5, %r25, %r2;
	@%p5 bra 	$L__BB3_8;
	bra.uni 	$L__BB3_9;
$L__BB3_8:
	mad.lo.s32 	%r26, %r3, 12, %r5;
	ld.shared.f32 	%f5, [%r26+12];
	ld.shared.f32 	%f6, [%r26+20];
	add.f32 	%f7, %f5, %f6;
	st.shared.f32 	[%r26+20], %f7;
$L__BB3_9:
	bar.sync 	0;
	add.s32 	%r27, %r7, 2;
	setp.ge.u32 	%p6, %r27, %r2;
	@%p6 bra 	$L__BB3_11;
	shl.b32 	%r28, %r7, 2;
	add.s32 	%r30, %r14, %r28;
	ld.shared.f32 	%f8, [%r30+4];
	ld.shared.f32 	%f9, [%r30+8];
	add.f32 	%f10, %f8, %f9;
	st.shared.f32 	[%r30+8], %f10;
$L__BB3_11:
	bar.sync 	0;
	ld.shared.f32 	%f11, [%r5];
	cvta.to.global.u64 	%rd7, %rd2;
	mul.wide.s32 	%rd8, %r4, 4;
	add.s64 	%rd9, %rd7, %rd8;
	st.global.f32 	[%rd9], %f11;
	setp.ne.s32 	%p7, %r3, 0;
	setp.ne.s32 	%p8, %r11, 1;
	or.pred  	%p9, %p7, %p8;
	@%p9 bra 	$L__BB3_13;
	ld.shared.f32 	%f12, [_ZZ33work_efficient_scan_hierch_kernelPfS_S_iiE2XY+28];
	cvta.to.global.u64 	%rd10, %rd3;
	mul.wide.u32 	%rd11, %r1, 4;
	add.s64 	%rd12, %rd10, %rd11;
	st.global.f32 	[%rd12], %f12;
$L__BB3_13:
	ret;

}
	// .globl	_Z18update_scan_blocksPfS_i
.visible .entry _Z18update_scan_blocksPfS_i(
	.param .u64 .ptr .align 1 _Z18update_scan_blocksPfS_i_param_0,
	.param .u64 .ptr .align 1 _Z18update_scan_blocksPfS_i_param_1,
	.param .u32 _Z18update_scan_blocksPfS_i_param_2
)
{
	.reg .b32 	%r<6>;
	.reg .b32 	%f<4>;
	.reg .b64 	%rd<9>;

	ld.param.u64 	%rd1, [_Z18update_scan_blocksPfS_i_param_0];
	ld.param.u64 	%rd2, [_Z18update_scan_blocksPfS_i_param_1];
	cvta.to.global.u64 	%rd3, %rd1;
	cvta.to.global.u64 	%rd4, %rd2;
	mov.u32 	%r1, %ctaid.x;
	mov.u32 	%r2, %ntid.x;
	mov.u32 	%r3, %tid.x;
	mul.wide.u32 	%rd5, %r1, 4;
	add.s64 	%rd6, %rd4, %rd5;
	ld.global.f32 	%f1, [%rd6];
	mad.lo.s32 	%r4, %r1, %r2, %r3;
	add.s32 	%r5, %r4, 8;
	mul.wide.s32 	%rd7, %r5, 4;
	add.s64 	%rd8, %rd3, %rd7;
	ld.global.f32 	%f2, [%rd8];
	add.f32 	%f3, %f1, %f2;
	st.global.f32 	[%rd8], %f3;
	ret;

}


// ===== COMPILED SASS (sm_100) =====

	.target	sm_100

	.elftype	@"ET_EXEC"


//--------------------- .note.nv.tkinfo           --------------------------
	.section	.note.nv.tkinfo,"",@"SHT_NOTE"
	.sectionflags	@"SHF_NOTE_NV_TKINFO"
	.tkinfo
        /*0018*/ 	.word	0x00000002
        /*0030*/ 	.string	""
        /*0030*/ 	.string	"ptxas"
        /*0030*/ 	.string	"Cuda compilation tools, release 13.0, V13.0.88"
        /*0030*/ 	.string	"Build cuda_13.0.r13.0/compiler.36424714_0"
        /*0030*/ 	.string	"-arch sm_100 -m 64 "



//--------------------- .note.nv.cuinfo           --------------------------
	.section	.note.nv.cuinfo,"",@"SHT_NOTE"
	.sectionflags	@"SHF_NOTE_NV_CUINFO"
        /*0018*/ 	.short	0x0002
        /*001a*/ 	.short	0x0064
        /*001c*/ 	.short	0x0082
	.zero		2


//--------------------- .nv.info                  --------------------------
	.section	.nv.info,"",@"SHT_CUDA_INFO"
	.align	4


	//----- nvinfo : EIATTR_REGCOUNT
	.align		4
        /*0000*/ 	.byte	0x04, 0x2f
        /*0002*/ 	.short	(.L_1 - .L_0)
	.align		4
.L_0:
        /*0004*/ 	.word	index@(_Z38work_inefficient_inclusive_scan_kernelPfS_i)
        /*0008*/ 	.word	0x0000000c


	//----- nvinfo : EIATTR_FRAME_SIZE
	.align		4
.L_1:
        /*000c*/ 	.byte	0x04, 0x11
        /*000e*/ 	.short	(.L_3 - .L_2)
	.align		4
.L_2:
        /*0010*/ 	.word	index@(_Z38work_inefficient_inclusive_scan_kernelPfS_i)
        /*0014*/ 	.word	0x00000000


	//----- nvinfo : EIATTR_REGCOUNT
	.align		4
.L_3:
        /*0018*/ 	.byte	0x04, 0x2f
        /*001a*/ 	.short	(.L_5 - .L_4)
	.align		4
.L_4:
        /*001c*/ 	.word	index@(_Z38work_inefficient_exclusive_scan_kernelPfS_i)
        /*0020*/ 	.word	0x0000000c


	//----- nvinfo : EIATTR_FRAME_SIZE
	.align		4
.L_5:
        /*0024*/ 	.byte	0x04, 0x11
        /*0026*/ 	.short	(.L_7 - .L_6)
	.align		4
.L_6:
        /*0028*/ 	.word	index@(_Z38work_inefficient_exclusive_scan_kernelPfS_i)
        /*002c*/ 	.word	0x00000000


	//----- nvinfo : EIATTR_REGCOUNT
	.align		4
.L_7:
        /*0030*/ 	.byte	0x04, 0x2f
        /*0032*/ 	.short	(.L_9 - .L_8)
	.align		4
.L_8:
        /*0034*/ 	.word	index@(_Z26work_efficient_scan_kernelPfS_i)
        /*0038*/ 	.word	0x0000000e


	//----- nvinfo : EIATTR_FRAME_SIZE
	.align		4
.L_9:
        /*003c*/ 	.byte	0x04, 0x11
        /*003e*/ 	.short	(.L_11 - .L_10)
	.align		4
.L_10:
        /*0040*/ 	.word	index@(_Z26work_efficient_scan_kernelPfS_i)
        /*0044*/ 	.word	0x00000000


	//----- nvinfo : EIATTR_REGCOUNT
	.align		4
.L_11:
        /*0048*/ 	.byte	0x04, 0x2f
        /*004a*/ 	.short	(.L_13 - .L_12)
	.align		4
.L_12:
        /*004c*/ 	.word	index@(_Z33work_efficient_scan_hierch_kernelPfS_S_ii)
        /*0050*/ 	.word	0x0000000f


	//----- nvinfo : EIATTR_FRAME_SIZE
	.align		4
.L_13:
        /*0054*/ 	.byte	0x04, 0x11
        /*0056*/ 	.short	(.L_15 - .L_14)
	.align		4
.L_14:
        /*0058*/ 	.word	index@(_Z33work_efficient_scan_hierch_kernelPfS_S_ii)
        /*005c*/ 	.word	0x00000000


	//----- nvinfo : EIATTR_REGCOUNT
	.align		4
.L_15:
        /*0060*/ 	.byte	0x04, 0x2f
        /*0062*/ 	.short	(.L_17 - .L_16)
	.align		4
.L_16:
        /*0064*/ 	.word	index@(_Z18update_scan_blocksPfS_i)
        /*0068*/ 	.word	0x0000000c


	//----- nvinfo : EIATTR_FRAME_SIZE
	.align		4
.L_17:
        /*006c*/ 	.byte	0x04, 0x11
        /*006e*/ 	.short	(.L_19 - .L_18)
	.align		4
.L_18:
        /*0070*/ 	.word	index@(_Z18update_scan_blocksPfS_i)
        /*0074*/ 	.word	0x00000000


	//----- nvinfo : EIATTR_MIN_STACK_SIZE
	.align		4
.L_19:
        /*0078*/ 	.byte	0x04, 0x12
        /*007a*/ 	.short	(.L_21 - .L_20)
	.align		4
.L_20:
        /*007c*/ 	.word	index@(_Z18update_scan_blocksPfS_i)
        /*0080*/ 	.word	0x00000000


	//----- nvinfo : EIATTR_MIN_STACK_SIZE
	.align		4
.L_21:
        /*0084*/ 	.byte	0x04, 0x12
        /*0086*/ 	.short	(.L_23 - .L_22)
	.align		4
.L_22:
        /*0088*/ 	.word	index@(_Z33work_efficient_scan_hierch_kernelPfS_S_ii)
        /*008c*/ 	.word	0x00000000


	//----- nvinfo : EIATTR_MIN_STACK_SIZE
	.align		4
.L_23:
        /*0090*/ 	.byte	0x04, 0x12
        /*0092*/ 	.short	(.L_25 - .L_24)
	.align		4
.L_24:
        /*0094*/ 	.word	index@(_Z26work_efficient_scan_kernelPfS_i)
        /*0098*/ 	.word	0x00000000


	//----- nvinfo : EIATTR_MIN_STACK_SIZE
	.align		4
.L_25:
        /*009c*/ 	.byte	0x04, 0x12
        /*009e*/ 	.short	(.L_27 - .L_26)
	.align		4
.L_26:
        /*00a0*/ 	.word	index@(_Z38work_inefficient_exclusive_scan_kernelPfS_i)
        /*00a4*/ 	.word	0x00000000


	//----- nvinfo : EIATTR_MIN_STACK_SIZE
	.align		4
.L_27:
        /*00a8*/ 	.byte	0x04, 0x12
        /*00aa*/ 	.short	(.L_29 - .L_28)
	.align		4
.L_28:
        /*00ac*/ 	.word	index@(_Z38work_inefficient_inclusive_scan_kernelPfS_i)
        /*00b0*/ 	.word	0x00000000
.L_29:


//--------------------- .nv.compat                --------------------------
	.section	.nv.compat,"",@"SHT_CUDA_COMPAT_INFO"
	.align	4
        /*0000*/ 	.byte	0x02, 0x09, 0x00, 0x00, 0x02, 0x02, 0x01, 0x00, 0x02, 0x05, 0x05, 0x00, 0x03, 0x07, 0x01, 0x01
        /*0010*/ 	.byte	0x02, 0x03, 0x00, 0x00, 0x02, 0x06, 0x01, 0x00, 0x04, 0x0b, 0x08, 0x00, 0x09, 0x00, 0x00, 0x00
        /*0020*/ 	.byte	0x00, 0x00, 0x00, 0x00


//--------------------- .nv.info._Z18update_scan_blocksPfS_i --------------------------
	.section	.nv.info._Z18update_scan_blocksPfS_i,"",@"SHT_CUDA_INFO"
	.sectionflags	@""
	.align	4


	//----- nvinfo : EIATTR_CUDA_API_VERSION
	.align		4
        /*0000*/ 	.byte	0x04, 0x37
        /*0002*/ 	.short	(.L_31 - .L_30)
.L_30:
        /*0004*/ 	.word	0x00000082


	//----- nvinfo : EIATTR_KPARAM_INFO
	.align		4
.L_31:
        /*0008*/ 	.byte	0x04, 0x17
        /*000a*/ 	.short	(.L_33 - .L_32)
.L_32:
        /*000c*/ 	.word	0x00000000
        /*0010*/ 	.short	0x0002
        /*0012*/ 	.short	0x0010
        /*0014*/ 	.byte	0x00, 0xf0, 0x11, 0x00


	//----- nvinfo : EIATTR_KPARAM_INFO
	.align		4
.L_33:
        /*0018*/ 	.byte	0x04, 0x17
        /*001a*/ 	.short	(.L_35 - .L_34)
.L_34:
        /*001c*/ 	.word	0x00000000
        /*0020*/ 	.short	0x0001
        /*0022*/ 	.short	0x0008
        /*0024*/ 	.byte	0x00, 0xf5, 0x21, 0x00


	//----- nvinfo : EIATTR_KPARAM_INFO
	.align		4
.L_35:
        /*0028*/ 	.byte	0x04, 0x17
        /*002a*/ 	.short	(.L_37 - .L_36)
.L_36:
        /*002c*/ 	.word	0x00000000
        /*0030*/ 	.short	0x0000
        /*0032*/ 	.short	0x0000
        /*0034*/ 	.byte	0x00, 0xf5, 0x21, 0x00


	//----- nvinfo : EIATTR_SPARSE_MMA_MASK
	.align		4
.L_37:
        /*0038*/ 	.byte	0x03, 0x50
        /*003a*/ 	.short	0x0000


	//----- nvinfo : EIATTR_MAXREG_COUNT
	.align		4
        /*003c*/ 	.byte	0x03, 0x1b
        /*003e*/ 	.short	0x00ff


	//----- nvinfo : EIATTR_MERCURY_ISA_VERSION
	.align		4
        /*0040*/ 	.byte	0x03, 0x5f
        /*0042*/ 	.short	0x0101


	//----- nvinfo : EIATTR_VRC_CTA_INIT_COUNT
	.align		4
        /*0044*/ 	.byte	0x02, 0x4a
	.zero		1
	.zero		1


	//----- nvinfo : EIATTR_EXIT_INSTR_OFFSETS
	.align		4
        /*0048*/ 	.byte	0x04, 0x1c
        /*004a*/ 	.short	(.L_39 - .L_38)


	//   ....[0]....
.L_38:
        /*004c*/ 	.word	0x000000f0


	//----- nvinfo : EIATTR_CBANK_PARAM_SIZE
	.align		4
.L_39:
        /*0050*/ 	.byte	0x03, 0x19
        /*0052*/ 	.short	0x0014


	//----- nvinfo : EIATTR_PARAM_CBANK
	.align		4
        /*0054*/ 	.byte	0x04, 0x0a
        /*0056*/ 	.short	(.L_41 - .L_40)
	.align		4
.L_40:
        /*0058*/ 	.word	index@(.nv.constant0._Z18update_scan_blocksPfS_i)
        /*005c*/ 	.short	0x0380
        /*005e*/ 	.short	0x0014


	//----- nvinfo : EIATTR_SW_WAR
	.align		4
.L_41:
        /*0060*/ 	.byte	0x04, 0x36
        /*0062*/ 	.short	(.L_43 - .L_42)
.L_42:
        /*0064*/ 	.word	0x00000008
.L_43:


//--------------------- .nv.info._Z33work_efficient_scan_hierch_kernelPfS_S_ii --------------------------
	.section	.nv.info._Z33work_efficient_scan_hierch_kernelPfS_S_ii,"",@"SHT_CUDA_INFO"
	.sectionflags	@""
	.align	4


	//----- nvinfo : EIATTR_CUDA_API_VERSION
	.align		4
        /*0000*/ 	.byte	0x04, 0x37
        /*0002*/ 	.short	(.L_45 - .L_44)
.L_44:
        /*0004*/ 	.word	0x00000082


	//----- nvinfo : EIATTR_KPARAM_INFO
	.align		4
.L_45:
        /*0008*/ 	.byte	0x04, 0x17
        /*000a*/ 	.short	(.L_47 - .L_46)
.L_46:
        /*000c*/ 	.word	0x00000000
        /*0010*/ 	.short	0x0004
        /*0012*/ 	.short	0x001c
        /*0014*/ 	.byte	0x00, 0xf0, 0x11, 0x00


	//----- nvinfo : EIATTR_KPARAM_INFO
	.align		4
.L_47:
        /*0018*/ 	.byte	0x04, 0x17
        /*001a*/ 	.short	(.L_49 - .L_48)
.L_48:
        /*001c*/ 	.word	0x00000000
        /*0020*/ 	.short	0x0003
        /*0022*/ 	.short	0x0018
        /*0024*/ 	.byte	0x00, 0xf0, 0x11, 0x00


	//----- nvinfo : EIATTR_KPARAM_INFO
	.align		4
.L_49:
        /*0028*/ 	.byte	0x04, 0x17
        /*002a*/ 	.short	(.L_51 - .L_50)
.L_50:
        /*002c*/ 	.word	0x00000000
        /*0030*/ 	.short	0x0002
        /*0032*/ 	.short	0x0010
        /*0034*/ 	.byte	0x00, 0xf5, 0x21, 0x00


	//----- nvinfo : EIATTR_KPARAM_INFO
	.align		4
.L_51:
        /*0038*/ 	.byte	0x04, 0x17
        /*003a*/ 	.short	(.L_53 - .L_52)
.L_52:
        /*003c*/ 	.word	0x00000000
        /*0040*/ 	.short	0x0001
        /*0042*/ 	.short	0x0008
        /*0044*/ 	.byte	0x00, 0xf5, 0x21, 0x00


	//----- nvinfo : EIATTR_KPARAM_INFO
	.align		4
.L_53:
        /*0048*/ 	.byte	0x04, 0x17
        /*004a*/ 	.short	(.L_55 - .L_54)
.L_54:
        /*004c*/ 	.word	0x00000000
        /*0050*/ 	.short	0x0000
        /*0052*/ 	.short	0x0000
        /*0054*/ 	.byte	0x00, 0xf5, 0x21, 0x00


	//----- nvinfo : EIATTR_SPARSE_MMA_MASK
	.align		4
.L_55:
        /*0058*/ 	.byte	0x03, 0x50
        /*005a*/ 	.short	0x0000


	//----- nvinfo : EIATTR_MAXREG_COUNT
	.align		4
        /*005c*/ 	.byte	0x03, 0x1b
        /*005e*/ 	.short	0x00ff


	//----- nvinfo : EIATTR_NUM_BARRIERS
	.align		4
        /*0060*/ 	.byte	0x02, 0x4c
        /*0062*/ 	.byte	0x01
	.zero		1


	//----- nvinfo : EIATTR_MERCURY_ISA_VERSION
	.align		4
        /*0064*/ 	.byte	0x03, 0x5f
        /*0066*/ 	.short	0x0101


	//----- nvinfo : EIATTR_VRC_CTA_INIT_COUNT
	.align		4
        /*0068*/ 	.byte	0x02, 0x4a
	.zero		1
	.zero		1


	//----- nvinfo : EIATTR_EXIT_INSTR_OFFSETS
	.align		4
        /*006c*/ 	.byte	0x04, 0x1c
        /*006e*/ 	.short	(.L_57 - .L_56)


	//   ....[0]....
.L_56:
        /*0070*/ 	.word	0x000003a0


	//   ....[1]....
        /*0074*/ 	.word	0x00000420


	//----- nvinfo : EIATTR_CBANK_PARAM_SIZE
	.align		4
.L_57:
        /*0078*/ 	.byte	0x03, 0x19
        /*007a*/ 	.short	0x0020


	//----- nvinfo : EIATTR_PARAM_CBANK
	.align		4
        /*007c*/ 	.byte	0x04, 0x0a
        /*007e*/ 	.short	(.L_59 - .L_58)
	.align		4
.L_58:
        /*0080*/ 	.word	index@(.nv.constant0._Z33work_efficient_scan_hierch_kernelPfS_S_ii)
        /*0084*/ 	.short	0x0380
        /*0086*/ 	.short	0x0020


	//----- nvinfo : EIATTR_SW_WAR
	.align		4
.L_59:
        /*0088*/ 	.byte	0x04, 0x36
        /*008a*/ 	.short	(.L_61 - .L_60)
.L_60:
        /*008c*/ 	.word	0x00000008
.L_61:


//--------------------- .nv.info._Z26work_efficient_scan_kernelPfS_i --------------------------
	.section	.nv.info._Z26work_efficient_scan_kernelPfS_i,"",@"SHT_CUDA_INFO"
	.sectionflags	@""
	.align	4


	//----- nvinfo : EIATTR_CUDA_API_VERSION
	.align		4
        /*0000*/ 	.byte	0x04, 0x37
        /*0002*/ 	.short	(.L_63 - .L_62)
.L_62:
        /*0004*/ 	.word	0x00000082


	//----- nvinfo : EIATTR_KPARAM_INFO
	.align		4
.L_63:
        /*0008*/ 	.byte	0x04, 0x17
        /*000a*/ 	.short	(.L_65 - .L_64)
.L_64:
        /*000c*/ 	.word	0x00000000
        /*0010*/ 	.short	0x0002
        /*0012*/ 	.short	0x0010
        /*0014*/ 	.byte	0x00, 0xf0, 0x11, 0x00


	//----- nvinfo : EIATTR_KPARAM_INFO
	.align		4
.L_65:
        /*0018*/ 	.byte	0x04, 0x17
        /*001a*/ 	.short	(.L_67 - .L_66)
.L_66:
        /*001c*/ 	.word	0x00000000
        /*0020*/ 	.short	0x0001
        /*0022*/ 	.short	0x0008
        /*0024*/ 	.byte	0x00, 0xf5, 0x21, 0x00


	//----- nvinfo : EIATTR_KPARAM_INFO
	.align		4
.L_67:
        /*0028*/ 	.byte	0x04, 0x17
        /*002a*/ 	.short	(.L_69 - .L_68)
.L_68:
        /*002c*/ 	.word	0x00000000
        /*0030*/ 	.short	0x0000
        /*0032*/ 	.short	0x0000
        /*0034*/ 	.byte	0x00, 0xf5, 0x21, 0x00


	//----- nvinfo : EIATTR_SPARSE_MMA_MASK
	.align		4
.L_69:
        /*0038*/ 	.byte	0x03, 0x50
        /*003a*/ 	.short	0x0000


	//----- nvinfo : EIATTR_MAXREG_COUNT
	.align		4
        /*003c*/ 	.byte	0x03, 0x1b
        /*003e*/ 	.short	0x00ff


	//----- nvinfo : EIATTR_NUM_BARRIERS
	.align		4
        /*0040*/ 	.byte	0x02, 0x4c
        /*0042*/ 	.byte	0x01
	.zero		1


	//----- nvinfo : EIATTR_MERCURY_ISA_VERSION
	.align		4
        /*0044*/ 	.byte	0x03, 0x5f
        /*0046*/ 	.short	0x0101


	//----- nvinfo : EIATTR_VRC_CTA_INIT_COUNT
	.align		4
        /*0048*/ 	.byte	0x02, 0x4a
	.zero		1
	.zero		1


	//----- nvinfo : EIATTR_EXIT_INSTR_OFFSETS
	.align		4
        /*004c*/ 	.byte	0x04, 0x1c
        /*004e*/ 	.short	(.L_71 - .L_70)


	//   ....[0]....
.L_70:
        /*0050*/ 	.word	0x00000370


	//----- nvinfo : EIATTR_CBANK_PARAM_SIZE
	.align		4
.L_71:
        /*0054*/ 	.byte	0x03, 0x19
        /*0056*/ 	.short	0x0014


	//----- nvinfo : EIATTR_PARAM_CBANK
	.align		4
        /*0058*/ 	.byte	0x04, 0x0a
        /*005a*/ 	.short	(.L_73 - .L_72)
	.align		4
.L_72:
        /*005c*/ 	.word	index@(.nv.constant0._Z26work_efficient_scan_kernelPfS_i)
        /*0060*/ 	.short	0x0380
        /*0062*/ 	.short	0x0014


	//----- nvinfo : EIATTR_SW_WAR
	.align		4
.L_73:
        /*0064*/ 	.byte	0x04, 0x36
        /*0066*/ 	.short	(.L_75 - .L_74)
.L_74:
        /*0068*/ 	.word	0x00000008
.L_75:


//--------------------- .nv.info._Z38work_inefficient_exclusive_scan_kernelPfS_i --------------------------
	.section	.nv.info._Z38work_inefficient_exclusive_scan_kernelPfS_i,"",@"SHT_CUDA_INFO"
	.sectionflags	@""
	.align	4


	//----- nvinfo : EIATTR_CUDA_API_VERSION
	.align		4
        /*0000*/ 	.byte	0x04, 0x37
        /*0002*/ 	.short	(.L_77 - .L_76)
.L_76:
        /*0004*/ 	.word	0x00000082


	//----- nvinfo : EIATTR_KPARAM_INFO
	.align		4
.L_77:
        /*0008*/ 	.byte	0x04, 0x17
        /*000a*/ 	.short	(.L_79 - .L_78)
.L_78:
        /*000c*/ 	.word	0x00000000
        /*0010*/ 	.short	0x0002
        /*0012*/ 	.short	0x0010
        /*0014*/ 	.byte	0x00, 0xf0, 0x11, 0x00


	//----- nvinfo : EIATTR_KPARAM_INFO
	.align		4
.L_79:
        /*0018*/ 	.byte	0x04, 0x17
        /*001a*/ 	.short	(.L_81 - .L_80)
.L_80:
        /*001c*/ 	.word	0x00000000
        /*0020*/ 	.short	0x0001
        /*0022*/ 	.short	0x0008
        /*0024*/ 	.byte	0x00, 0xf5, 0x21, 0x00


	//----- nvinfo : EIATTR_KPARAM_INFO
	.align		4
.L_81:
        /*0028*/ 	.byte	0x04, 0x17
        /*002a*/ 	.short	(.L_83 - .L_82)
.L_82:
        /*002c*/ 	.word	0x00000000
        /*0030*/ 	.short	0x0000
        /*0032*/ 	.short	0x0000
        /*0034*/ 	.byte	0x00, 0xf5, 0x21, 0x00


	//----- nvinfo : EIATTR_SPARSE_MMA_MASK
	.align		4
.L_83:
        /*0038*/ 	.byte	0x03, 0x50
        /*003a*/ 	.short	0x0000


	//----- nvinfo : EIATTR_MAXREG_COUNT
	.align		4
        /*003c*/ 	.byte	0x03, 0x1b
        /*003e*/ 	.short	0x00ff


	//----- nvinfo : EIATTR_NUM_BARRIERS
	.align		4
        /*0040*/ 	.byte	0x02, 0x4c
        /*0042*/ 	.byte	0x01
	.zero		1


	//----- nvinfo : EIATTR_MERCURY_ISA_VERSION
	.align		4
        /*0044*/ 	.byte	0x03, 0x5f
        /*0046*/ 	.short	0x0101


	//----- nvinfo : EIATTR_VRC_CTA_INIT_COUNT
	.align		4
        /*0048*/ 	.byte	0x02, 0x4a
	.zero		1
	.zero		1


	//----- nvinfo : EIATTR_EXIT_INSTR_OFFSETS
	.align		4
        /*004c*/ 	.byte	0x04, 0x1c
        /*004e*/ 	.short	(.L_85 - .L_84)


	//   ....[0]....
.L_84:
        /*0050*/ 	.word	0x00000240


	//----- nvinfo : EIATTR_CRS_STACK_SIZE
	.align		4
.L_85:
        /*0054*/ 	.byte	0x04, 0x1e
        /*0056*/ 	.short	(.L_87 - .L_86)
.L_86:
        /*0058*/ 	.word	0x00000000


	//----- nvinfo : EIATTR_CBANK_PARAM_SIZE
	.align		4
.L_87:
        /*005c*/ 	.byte	0x03, 0x19
        /*005e*/ 	.short	0x0014


	//----- nvinfo : EIATTR_PARAM_CBANK
	.align		4
        /*0060*/ 	.byte	0x04, 0x0a
        /*0062*/ 	.short	(.L_89 - .L_88)
	.align		4
.L_88:
        /*0064*/ 	.word	index@(.nv.constant0._Z38work_inefficient_exclusive_scan_kernelPfS_i)
        /*0068*/ 	.short	0x0380
        /*006a*/ 	.short	0x0014


	//----- nvinfo : EIATTR_SW_WAR
	.align		4
.L_89:
        /*006c*/ 	.byte	0x04, 0x36
        /*006e*/ 	.short	(.L_91 - .L_90)
.L_90:
        /*0070*/ 	.word	0x00000008
.L_91:


//--------------------- .nv.info._Z38work_inefficient_inclusive_scan_kernelPfS_i --------------------------
	.section	.nv.info._Z38work_inefficient_inclusive_scan_kernelPfS_i,"",@"SHT_CUDA_INFO"
	.sectionflags	@""
	.align	4


	//----- nvinfo : EIATTR_CUDA_API_VERSION
	.align		4
        /*0000*/ 	.byte	0x04, 0x37
        /*0002*/ 	.short	(.L_93 - .L_92)
.L_92:
        /*0004*/ 	.word	0x00000082


	//----- nvinfo : EIATTR_KPARAM_INFO
	.align		4
.L_93:
        /*0008*/ 	.byte	0x04, 0x17
        /*000a*/ 	.short	(.L_95 - .L_94)
.L_94:
        /*000c*/ 	.word	0x00000000
        /*0010*/ 	.short	0x0002
        /*0012*/ 	.short	0x0010
        /*0014*/ 	.byte	0x00, 0xf0, 0x11, 0x00


	//----- nvinfo : EIATTR_KPARAM_INFO
	.align		4
.L_95:
        /*0018*/ 	.byte	0x04, 0x17
        /*001a*/ 	.short	(.L_97 - .L_96)
.L_96:
        /*001c*/ 	.word	0x00000000
        /*0020*/ 	.short	0x0001
        /*0022*/ 	.short	0x0008
        /*0024*/ 	.byte	0x00, 0xf5, 0x21, 0x00


	//----- nvinfo : EIATTR_KPARAM_INFO
	.align		4
.L_97:
        /*0028*/ 	.byte	0x04, 0x17
        /*002a*/ 	.short	(.L_99 - .L_98)
.L_98:
        /*002c*/ 	.word	0x00000000
        /*0030*/ 	.short	0x0000
        /*0032*/ 	.short	0x0000
        /*0034*/ 	.byte	0x00, 0xf5, 0x21, 0x00


	//----- nvinfo : EIATTR_SPARSE_MMA_MASK
	.align		4
.L_99:
        /*0038*/ 	.byte	0x03, 0x50
        /*003a*/ 	.short	0x0000


	//----- nvinfo : EIATTR_MAXREG_COUNT
	.align		4
        /*003c*/ 	.byte	0x03, 0x1b
        /*003e*/ 	.short	0x00ff


	//----- nvinfo : EIATTR_NUM_BARRIERS
	.align		4
        /*0040*/ 	.byte	0x02, 0x4c
        /*0042*/ 	.byte	0x01
	.zero		1


	//----- nvinfo : EIATTR_MERCURY_ISA_VERSION
	.align		4
        /*0044*/ 	.byte	0x03, 0x5f
        /*0046*/ 	.short	0x0101


	//----- nvinfo : EIATTR_VRC_CTA_INIT_COUNT
	.align		4
        /*0048*/ 	.byte	0x02, 0x4a
	.zero		1
	.zero		1


	//----- nvinfo : EIATTR_EXIT_INSTR_OFFSETS
	.align		4
        /*004c*/ 	.byte	0x04, 0x1c
        /*004e*/ 	.short	(.L_101 - .L_100)


	//   ....[0]....
.L_100:
        /*0050*/ 	.word	0x00000220


	//----- nvinfo : EIATTR_CRS_STACK_SIZE
	.align		4
.L_101:
        /*0054*/ 	.byte	0x04, 0x1e
        /*0056*/ 	.short	(.L_103 - .L_102)
.L_102:
        /*0058*/ 	.word	0x00000000


	//----- nvinfo : EIATTR_CBANK_PARAM_SIZE
	.align		4
.L_103:
        /*005c*/ 	.byte	0x03, 0x19
        /*005e*/ 	.short	0x0014


	//----- nvinfo : EIATTR_PARAM_CBANK
	.align		4
        /*0060*/ 	.byte	0x04, 0x0a
        /*0062*/ 	.short	(.L_105 - .L_104)
	.align		4
.L_104:
        /*0064*/ 	.word	index@(.nv.constant0._Z38work_inefficient_inclusive_scan_kernelPfS_i)
        /*0068*/ 	.short	0x0380
        /*006a*/ 	.short	0x0014


	//----- nvinfo : EIATTR_SW_WAR
	.align		4
.L_105:
        /*006c*/ 	.byte	0x04, 0x36
        /*006e*/ 	.short	(.L_107 - .L_106)
.L_106:
        /*0070*/ 	.word	0x00000008
.L_107:


//--------------------- .nv.callgraph             --------------------------
	.section	.nv.callgraph,"",@"SHT_CUDA_CALLGRAPH"
	.align	4
	.sectionentsize	8
	.align		4
        /*0000*/ 	.word	0x00000000
	.align		4
        /*0004*/ 	.word	0xffffffff
	.align		4
        /*0008*/ 	.word	0x00000000
	.align		4
        /*000c*/ 	.word	0xfffffffe
	.align		4
        /*0010*/ 	.word	0x00000000
	.align		4
        /*0014*/ 	.word	0xfffffffd
	.align		4
        /*0018*/ 	.word	0x00000000
	.align		4
        /*001c*/ 	.word	0xfffffffc


//--------------------- .text._Z18update_scan_blocksPfS_i --------------------------
	.section	.text._Z18update_scan_blocksPfS_i,"ax",@progbits
	.align	128
        .global         _Z18update_scan_blocksPfS_i
        .type           _Z18update_scan_blocksPfS_i,@function
        .size           _Z18update_scan_blocksPfS_i,(.L_x_13 - _Z18update_scan_blocksPfS_i)
        .other          _Z18update_scan_blocksPfS_i,@"STO_CUDA_ENTRY STV_DEFAULT"
_Z18update_scan_blocksPfS_i:
.text._Z18update_scan_blocksPfS_i:
[----:B------:R-:W-:Y:S01]  /*0000*/  LDC R1, c[0x0][0x37c] ;  /* 0x0000df00ff017b82 */ /* 0x000fe20000000800 */
[----:B------:R-:W0:Y:S01]  /*0010*/  S2R R9, SR_CTAID.X ;  /* 0x0000000000097919 */ /* 0x000e220000002500 */
[----:B------:R-:W1:Y:S06]  /*0020*/  LDCU UR6, c[0x0][0x360] ;  /* 0x00006c00ff0677ac */ /* 0x000e6c0008000800 */
[----:B------:R-:W0:Y:S01]  /*0030*/  LDC.64 R2, c[0x0][0x388] ;  /* 0x0000e200ff027b82 */ /* 0x000e220000000a00 */
[----:B------:R-:W1:Y:S01]  /*0040*/  S2R R0, SR_TID.X ;  /* 0x0000000000007919 */ /* 0x000e620000002100 */
[----:B------:R-:W2:Y:S06]  /*0050*/  LDCU.64 UR4, c[0x0][0x358] ;  /* 0x00006b00ff0477ac */ /* 0x000eac0008000a00 */
[----:B------:R-:W3:Y:S01]  /*0060*/  LDC.64 R4, c[0x0][0x380] ;  /* 0x0000e000ff047b82 */ /* 0x000ee20000000a00 */
[----:B0-----:R-:W-:-:S04]  /*0070*/  IMAD.WIDE.U32 R2, R9, 0x4, R2 ;  /* 0x0000000409027825 */ /* 0x001fc800078e0002 */
[----:B-1----:R-:W-:Y:S02]  /*0080*/  IMAD R0, R9, UR6, R0 ;  /* 0x0000000609007c24 */ /* 0x002fe4000f8e0200 */
[----:B--2---:R-:W2:Y:S03]  /*0090*/  LDG.E R2, desc[UR4][R2.64] ;  /* 0x0000000402027981 */ /* 0x004ea6000c1e1900 */
[----:B------:R-:W-:-:S05]  /*00a0*/  IADD3 R7, PT, PT, R0, 0x8, RZ ;  /* 0x0000000800077810 */ /* 0x000fca0007ffe0ff */
[----:B---3--:R-:W-:-:S05]  /*00b0*/  IMAD.WIDE R4, R7, 0x4, R4 ;  /* 0x0000000407047825 */ /* 0x008fca00078e0204 */
[----:B------:R-:W2:Y:S02]  /*00c0*/  LDG.E R7, desc[UR4][R4.64] ;  /* 0x0000000404077981 */ /* 0x000ea4000c1e1900 */
[----:B--2---:R-:W-:-:S05]  /*00d0*/  FADD R7, R2, R7 ;  /* 0x0000000702077221 */ /* 0x004fca0000000000 */
[----:B------:R-:W-:Y:S01]  /*00e0*/  STG.E desc[UR4][R4.64], R7 ;  /* 0x0000000704007986 */ /* 0x000fe2000c101904 */
[----:B------:R-:W-:Y:S05]  /*00f0*/  EXIT ;  /* 0x000000000000794d */ /* 0x000fea0003800000 */
.L_x_0:
[----:B------:R-:W-:-:S00]  /*0100*/  BRA `(.L_x_0) ;  /* 0xfffffffc00fc7947 */ /* 0x000fc0000383ffff */
[----:B------:R-:W-:-:S00]  /*0110*/  NOP ;  /* 0x0000000000007918 */ /* 0x000fc00000000000 */
        /* <DEDUP_REMOVED lines=14> */
.L_x_13:


//--------------------- .text._Z33work_efficient_scan_hierch_kernelPfS_S_ii --------------------------
	.section	.text._Z33work_efficient_scan_hierch_kernelPfS_S_ii,"ax",@progbits
	.align	128
        .global         _Z33work_efficient_scan_hierch_kernelPfS_S_ii
        .type           _Z33work_efficient_scan_hierch_kernelPfS_S_ii,@function
        .size           _Z33work_efficient_scan_hierch_kernelPfS_S_ii,(.L_x_14 - _Z33work_efficient_scan_hierch_kernelPfS_S_ii)
        .other          _Z33work_efficient_scan_hierch_kernelPfS_S_ii,@"STO_CUDA_ENTRY STV_DEFAULT"
_Z33work_efficient_scan_hierch_kernelPfS_S_ii:
.text._Z33work_efficient_scan_hierch_kernelPfS_S_ii:
[----:B------:R-:W-:Y:S01]  /*0000*/  LDC R1, c[0x0][0x37c] ;  /* 0x0000df00ff017b82 */ /* 0x000fe20000000800 */
[----:B------:R-:W0:Y:S01]  /*0010*/  S2R R0, SR_CTAID.X ;  /* 0x0000000000007919 */ /* 0x000e220000002500 */
[----:B------:R-:W0:Y:S01]  /*0020*/  LDCU UR8, c[0x0][0x360] ;  /* 0x00006c00ff0877ac */ /* 0x000e220008000800 */
[----:B------:R-:W0:Y:S01]  /*0030*/  S2R R3, SR_TID.X ;  /* 0x0000000000037919 */ /* 0x000e220000002100 */
[----:B------:R-:W1:Y:S01]  /*0040*/  LDCU UR4, c[0x0][0x398] ;  /* 0x00007300ff0477ac */ /* 0x000e620008000800 */
[----:B------:R-:W2:Y:S01]  /*0050*/  LDCU.64 UR6, c[0x0][0x358] ;  /* 0x00006b00ff0677ac */ /* 0x000ea20008000a00 */
[----:B0-----:R-:W-:-:S05]  /*0060*/  IMAD R2, R0, UR8, R3 ;  /* 0x0000000800027c24 */ /* 0x001fca000f8e0203 */
[----:B-1----:R-:W-:-:S13]  /*0070*/  ISETP.GE.AND P0, PT, R2, UR4, PT ;  /* 0x0000000402007c0c */ /* 0x002fda000bf06270 */
[----:B------:R-:W0:Y:S02]  /*0080*/  @!P0 LDC.64 R4, c[0x0][0x380] ;  /* 0x0000e000ff048b82 */ /* 0x000e240000000a00 */
[----:B0-----:R-:W-:-:S06]  /*0090*/  @!P0 IMAD.WIDE R4, R2, 0x4, R4 ;  /* 0x0000000402048825 */ /* 0x001fcc00078e0204 */
[----:B--2---:R-:W2:Y:S01]  /*00a0*/  @!P0 LDG.E R5, desc[UR6][R4.64] ;  /* 0x0000000604058981 */ /* 0x004ea2000c1e1900 */
[----:B------:R-:W0:Y:S01]  /*00b0*/  S2UR UR5, SR_CgaCtaId ;  /* 0x00000000000579c3 */ /* 0x000e220000008800 */
[----:B------:R-:W-:Y:S01]  /*00c0*/  UMOV UR4, 0x400 ;  /* 0x0000040000047882 */ /* 0x000fe20000000000 */
[----:B------:R-:W-:Y:S01]  /*00d0*/  UISETP.GE.U32.AND UP0, UPT, UR8, 0x2, UPT ;  /* 0x000000020800788c */ /* 0x000fe2000bf06070 */
[----:B------:R-:W-:Y:S01]  /*00e0*/  LEA R11, R3, 0x5, 0x2 ;  /* 0x00000005030b7811 */ /* 0x000fe200078e10ff */
[----:B0-----:R-:W-:-:S06]  /*00f0*/  ULEA UR4, UR5, UR4, 0x18 ;  /* 0x0000000405047291 */ /* 0x001fcc000f8ec0ff */
[----:B------:R-:W-:-:S05]  /*0100*/  LEA R6, R3, UR4, 0x2 ;  /* 0x0000000403067c11 */ /* 0x000fca000f8e10ff */
[----:B--2---:R0:W-:Y:S01]  /*0110*/  @!P0 STS [R6], R5 ;  /* 0x0000000506008388 */ /* 0x0041e20000000800 */
[----:B------:R-:W-:Y:S05]  /*0120*/  BRA.U !UP0, `(.L_x_1) ;  /* 0x0000000108407547 */ /* 0x000fea000b800000 */
[----:B------:R-:W-:Y:S01]  /*0130*/  LEA R4, R3, 0x2, 0x1 ;  /* 0x0000000203047811 */ /* 0x000fe200078e08ff */
[----:B0-----:R-:W-:-:S07]  /*0140*/  IMAD.MOV.U32 R5, RZ, RZ, 0x1 ;  /* 0x00000001ff057424 */ /* 0x001fce00078e00ff */
.L_x_2:
[----:B------:R-:W-:Y:S01]  /*0150*/  IMAD R8, R4, R5, RZ ;  /* 0x0000000504087224 */ /* 0x000fe200078e02ff */
[----:B------:R-:W-:Y:S03]  /*0160*/  BAR.SYNC.DEFER_BLOCKING 0x0 ;  /* 0x0000000000007b1d */ /* 0x000fe60000010000 */
[----:B------:R-:W-:-:S05]  /*0170*/  VIADD R7, R8, 0xffffffff ;  /* 0xffffffff08077836 */ /* 0x000fca0000000000 */
[----:B------:R-:W-:-:S13]  /*0180*/  ISETP.GE.U32.AND P0, PT, R7, UR8, PT ;  /* 0x0000000807007c0c */ /* 0x000fda000bf06070 */
[----:B------:R-:W-:-:S04]  /*0190*/  @!P0 IADD3 R7, PT, PT, R8, -R5, RZ ;  /* 0x8000000508078210 */ /* 0x000fc80007ffe0ff */
[----:B------:R-:W-:-:S05]  /*01a0*/  @!P0 LEA R8, R7, UR4, 0x2 ;  /* 0x0000000407088c11 */ /* 0x000fca000f8e10ff */
[C---:B------:R-:W-:Y:S01]  /*01b0*/  @!P0 IMAD R7, R5.reuse, 0x4, R8 ;  /* 0x0000000405078824 */ /* 0x040fe200078e0208 */
[----:B------:R-:W-:Y:S01]  /*01c0*/  SHF.L.U32 R5, R5, 0x1, RZ ;  /* 0x0000000105057819 */ /* 0x000fe200000006ff */
[----:B------:R-:W-:Y:S04]  /*01d0*/  @!P0 LDS R8, [R8+-0x4] ;  /* 0xfffffc0008088984 */ /* 0x000fe80000000800 */
[----:B------:R-:W0:Y:S02]  /*01e0*/  @!P0 LDS R9, [R7+-0x4] ;  /* 0xfffffc0007098984 */ /* 0x000e240000000800 */
[----:B0-----:R-:W-:-:S05]  /*01f0*/  @!P0 FADD R10, R8, R9 ;  /* 0x00000009080a8221 */ /* 0x001fca0000000000 */
[----:B------:R1:W-:Y:S01]  /*0200*/  @!P0 STS [R7+-0x4], R10 ;  /* 0xfffffc0a07008388 */ /* 0x0003e20000000800 */
[----:B------:R-:W-:-:S13]  /*0210*/  ISETP.GE.U32.AND P0, PT, R5, UR8, PT ;  /* 0x0000000805007c0c */ /* 0x000fda000bf06070 */
[----:B-1----:R-:W-:Y:S05]  /*0220*/  @!P0 BRA `(.L_x_2) ;  /* 0xfffffffc00c88947 */ /* 0x002fea000383ffff */
.L_x_1:
[----:B------:R-:W-:Y:S01]  /*0230*/  BAR.SYNC.DEFER_BLOCKING 0x0 ;  /* 0x0000000000007b1d */ /* 0x000fe20000010000 */
[----:B------:R-:W-:Y:S02]  /*0240*/  ISETP.GE.U32.AND P0, PT, R11, UR8, PT ;  /* 0x000000080b007c0c */ /* 0x000fe4000bf06070 */
[----:B------:R-:W-:-:S05]  /*0250*/  LEA R8, R3, 0x2, 0x1 ;  /* 0x0000000203087811 */ /* 0x000fca00078e08ff */
[----:B------:R-:W1:Y:S01]  /*0260*/  LDC R12, c[0x0][0x39c] ;  /* 0x0000e700ff0c7b82 */ /* 0x000e620000000800 */
[----:B------:R-:W-:-:S05]  /*0270*/  ISETP.GE.U32.AND P1, PT, R8, UR8, PT ;  /* 0x0000000808007c0c */ /* 0x000fca000bf26070 */
[----:B------:R-:W-:-:S08]  /*0280*/  @!P0 IMAD R7, R3, 0xc, R6 ;  /* 0x0000000c03078824 */ /* 0x000fd000078e0206 */
[----:B------:R-:W-:Y:S01]  /*0290*/  @!P1 LEA R9, R3, UR4, 0x3 ;  /* 0x0000000403099c11 */ /* 0x000fe2000f8e18ff */
[----:B------:R-:W-:Y:S04]  /*02a0*/  @!P0 LDS R4, [R7+0xc] ;  /* 0x00000c0007048984 */ /* 0x000fe80000000800 */
[----:B0-----:R-:W0:Y:S02]  /*02b0*/  @!P0 LDS R5, [R7+0x14] ;  /* 0x0000140007058984 */ /* 0x001e240000000800 */
[----:B0-----:R-:W-:-:S05]  /*02c0*/  @!P0 FADD R8, R4, R5 ;  /* 0x0000000504088221 */ /* 0x001fca0000000000 */
[----:B------:R-:W-:Y:S01]  /*02d0*/  @!P0 STS [R7+0x14], R8 ;  /* 0x0000140807008388 */ /* 0x000fe20000000800 */
[----:B------:R-:W-:Y:S01]  /*02e0*/  BAR.SYNC.DEFER_BLOCKING 0x0 ;  /* 0x0000000000007b1d */ /* 0x000fe20000010000 */
[----:B-1----:R-:W-:-:S04]  /*02f0*/  ISETP.NE.AND P0, PT, R12, 0x1, PT ;  /* 0x000000010c00780c */ /* 0x002fc80003f05270 */
[----:B------:R-:W-:Y:S01]  /*0300*/  ISETP.NE.OR P0, PT, R3, RZ, P0 ;  /* 0x000000ff0300720c */ /* 0x000fe20000705670 */
[----:B------:R-:W-:Y:S04]  /*0310*/  @!P1 LDS R4, [R9+0x4] ;  /* 0x0000040009049984 */ /* 0x000fe80000000800 */
[----:B------:R-:W0:Y:S02]  /*0320*/  @!P1 LDS R5, [R9+0x8] ;  /* 0x0000080009059984 */ /* 0x000e240000000800 */
[----:B0-----:R-:W-:Y:S02]  /*0330*/  @!P1 FADD R10, R4, R5 ;  /* 0x00000005040a9221 */ /* 0x001fe40000000000 */
[----:B------:R-:W0:Y:S03]  /*0340*/  LDC.64 R4, c[0x0][0x388] ;  /* 0x0000e200ff047b82 */ /* 0x000e260000000a00 */
[----:B------:R-:W-:Y:S05]  /*0350*/  @!P1 STS [R9+0x8], R10 ;  /* 0x0000080a09009388 */ /* 0x000fea0000000800 */
[----:B------:R-:W-:Y:S01]  /*0360*/  BAR.SYNC.DEFER_BLOCKING 0x0 ;  /* 0x0000000000007b1d */ /* 0x000fe20000010000 */
[----:B0-----:R-:W-:-:S05]  /*0370*/  IMAD.WIDE R2, R2, 0x4, R4 ;  /* 0x0000000402027825 */ /* 0x001fca00078e0204 */
[----:B------:R-:W0:Y:S04]  /*0380*/  LDS R11, [R6] ;  /* 0x00000000060b7984 */ /* 0x000e280000000800 */
[----:B0-----:R0:W-:Y:S01]  /*0390*/  STG.E desc[UR6][R2.64], R11 ;  /* 0x0000000b02007986 */ /* 0x0011e2000c101906 */
[----:B------:R-:W-:Y:S05]  /*03a0*/  @P0 EXIT ;  /* 0x000000000000094d */ /* 0x000fea0003800000 */
[----:B------:R-:W1:Y:S01]  /*03b0*/  S2UR UR5, SR_CgaCtaId ;  /* 0x00000000000579c3 */ /* 0x000e620000008800 */
[----:B------:R-:W-:-:S07]  /*03c0*/  UMOV UR4, 0x400 ;  /* 0x0000040000047882 */ /* 0x000fce0000000000 */
[----:B0-----:R-:W0:Y:S01]  /*03d0*/  LDC.64 R2, c[0x0][0x390] ;  /* 0x0000e400ff027b82 */ /* 0x001e220000000a00 */
[----:B-1----:R-:W-:Y:S01]  /*03e0*/  ULEA UR4, UR5, UR4, 0x18 ;  /* 0x0000000405047291 */ /* 0x002fe2000f8ec0ff */
[----:B0-----:R-:W-:-:S08]  /*03f0*/  IMAD.WIDE.U32 R2, R0, 0x4, R2 ;  /* 0x0000000400027825 */ /* 0x001fd000078e0002 */
[----:B------:R-:W0:Y:S04]  /*0400*/  LDS R5, [UR4+0x1c] ;  /* 0x00001c04ff057984 */ /* 0x000e280008000800 */
[----:B0-----:R-:W-:Y:S01]  /*0410*/  STG.E desc[UR6][R2.64], R5 ;  /* 0x0000000502007986 */ /* 0x001fe2000c101906 */
[----:B------:R-:W-:Y:S05]  /*0420*/  EXIT ;  /* 0x000000000000794d */ /* 0x000fea0003800000 */
.L_x_3:
        /* <DEDUP_REMOVED lines=13> */
.L_x_14:


//--------------------- .text._Z26work_efficient_scan_kernelPfS_i --------------------------
	.section	.text._Z26work_efficient_scan_kernelPfS_i,"ax",@progbits
	.align	128
        .global         _Z26work_efficient_scan_kernelPfS_i
        .type           _Z26work_efficient_scan_kernelPfS_i,@function
        .size           _Z26work_efficient_scan_kernelPfS_i,(.L_x_15 - _Z26work_efficient_scan_kernelPfS_i)
        .other          _Z26work_efficient_scan_kernelPfS_i,@"STO_CUDA_ENTRY STV_DEFAULT"
_Z26work_efficient_scan_kernelPfS_i:
.text._Z26work_efficient_scan_kernelPfS_i:
[----:B------:R-:W-:Y:S01]  /*0000*/  LDC R1, c[0x0][0x37c] ;  /* 0x0000df00ff017b82 */ /* 0x000fe20000000800 */
[----:B------:R-:W0:Y:S07]  /*0010*/  S2R R11, SR_TID.X ;  /* 0x00000000000b7919 */ /* 0x000e2e0000002100 */
[----:B------:R-:W0:Y:S01]  /*0020*/  S2UR UR4, SR_CTAID.X ;  /* 0x00000000000479c3 */ /* 0x000e220000002500 */
[----:B------:R-:W1:Y:S01]  /*0030*/  LDCU UR5, c[0x0][0x390] ;  /* 0x00007200ff0577ac */ /* 0x000e620008000800 */
[----:B------:R-:W2:Y:S06]  /*0040*/  LDCU.64 UR6, c[0x0][0x358] ;  /* 0x00006b00ff0677ac */ /* 0x000eac0008000a00 */
[----:B------:R-:W0:Y:S02]  /*0050*/  LDC R10, c[0x0][0x360] ;  /* 0x0000d800ff0a7b82 */ /* 0x000e240000000800 */
[----:B0-----:R-:W-:-:S05]  /*0060*/  IMAD R0, R10, UR4, R11 ;  /* 0x000000040a007c24 */ /* 0x001fca000f8e020b */
[----:B-1----:R-:W-:-:S13]  /*0070*/  ISETP.GE.AND P1, PT, R0, UR5, PT ;  /* 0x0000000500007c0c */ /* 0x002fda000bf26270 */
[----:B------:R-:W0:Y:S02]  /*0080*/  @!P1 LDC.64 R2, c[0x0][0x380] ;  /* 0x0000e000ff029b82 */ /* 0x000e240000000a00 */
[----:B0-----:R-:W-:-:S06]  /*0090*/  @!P1 IMAD.WIDE R2, R0, 0x4, R2 ;  /* 0x0000000400029825 */ /* 0x001fcc00078e0202 */
[----:B--2---:R-:W2:Y:S01]  /*00a0*/  @!P1 LDG.E R3, desc[UR6][R2.64] ;  /* 0x0000000602039981 */ /* 0x004ea2000c1e1900 */
[----:B------:R-:W0:Y:S01]  /*00b0*/  S2UR UR5, SR_CgaCtaId ;  /* 0x00000000000579c3 */ /* 0x000e220000008800 */
[----:B------:R-:W-:Y:S01]  /*00c0*/  UMOV UR4, 0x400 ;  /* 0x0000040000047882 */ /* 0x000fe20000000000 */
[----:B------:R-:W-:Y:S02]  /*00d0*/  LEA R4, R11, 0x5, 0x2 ;  /* 0x000000050b047811 */ /* 0x000fe400078e10ff */
[----:B------:R-:W-:Y:S02]  /*00e0*/  ISETP.GE.U32.AND P2, PT, R10, 0x2, PT ;  /* 0x000000020a00780c */ /* 0x000fe40003f46070 */
[----:B------:R-:W-:Y:S01]  /*00f0*/  ISETP.GE.U32.AND P0, PT, R4, R10, PT ;  /* 0x0000000a0400720c */ /* 0x000fe20003f06070 */
[----:B0-----:R-:W-:-:S06]  /*0100*/  ULEA UR4, UR5, UR4, 0x18 ;  /* 0x0000000405047291 */ /* 0x001fcc000f8ec0ff */
[----:B------:R-:W-:-:S06]  /*0110*/  LEA R4, R11, UR4, 0x2 ;  /* 0x000000040b047c11 */ /* 0x000fcc000f8e10ff */
[----:B------:R-:W-:Y:S01]  /*0120*/  @!P0 IMAD R9, R11, 0xc, R4 ;  /* 0x0000000c0b098824 */ /* 0x000fe200078e0204 */
[----:B--2---:R0:W-:Y:S01]  /*0130*/  @!P1 STS [R4], R3 ;  /* 0x0000000304009388 */ /* 0x0041e20000000800 */
[----:B------:R-:W-:Y:S05]  /*0140*/  @!P2 BRA `(.L_x_4) ;  /* 0x000000000040a947 */ /* 0x000fea0003800000 */
[----:B------:R-:W-:Y:S01]  /*0150*/  LEA R2, R11, 0x2, 0x1 ;  /* 0x000000020b027811 */ /* 0x000fe200078e08ff */
[----:B0-----:R-:W-:-:S07]  /*0160*/  IMAD.MOV.U32 R3, RZ, RZ, 0x1 ;  /* 0x00000001ff037424 */ /* 0x001fce00078e00ff */
.L_x_5:
[----:B------:R-:W-:Y:S01]  /*0170*/  IMAD R6, R2, R3, RZ ;  /* 0x0000000302067224 */ /* 0x000fe200078e02ff */
[----:B------:R-:W-:Y:S03]  /*0180*/  BAR.SYNC.DEFER_BLOCKING 0x0 ;  /* 0x0000000000007b1d */ /* 0x000fe60000010000 */
[----:B------:R-:W-:-:S05]  /*0190*/  VIADD R5, R6, 0xffffffff ;  /* 0xffffffff06057836 */ /* 0x000fca0000000000 */
[----:B------:R-:W-:-:S13]  /*01a0*/  ISETP.GE.U32.AND P1, PT, R5, R10, PT ;  /* 0x0000000a0500720c */ /* 0x000fda0003f26070 */
        /* <DEDUP_REMOVED lines=8> */
[----:B------:R-:W-:-:S13]  /*0230*/  ISETP.GE.U32.AND P1, PT, R3, R10, PT ;  /* 0x0000000a0300720c */ /* 0x000fda0003f26070 */
[----:B-1----:R-:W-:Y:S05]  /*0240*/  @!P1 BRA `(.L_x_5) ;  /* 0xfffffffc00c89947 */ /* 0x002fea000383ffff */
.L_x_4:
[----:B------:R-:W-:Y:S01]  /*0250*/  BAR.SYNC.DEFER_BLOCKING 0x0 ;  /* 0x0000000000007b1d */ /* 0x000fe20000010000 */
[----:B------:R-:W-:-:S04]  /*0260*/  LEA R5, R11, 0x2, 0x1 ;  /* 0x000000020b057811 */ /* 0x000fc800078e08ff */
[----:B------:R-:W-:-:S13]  /*0270*/  ISETP.GE.U32.AND P1, PT, R5, R10, PT ;  /* 0x0000000a0500720c */ /* 0x000fda0003f26070 */
[----:B------:R-:W-:Y:S01]  /*0280*/  @!P1 LEA R5, R11, UR4, 0x3 ;  /* 0x000000040b059c11 */ /* 0x000fe2000f8e18ff */
[----:B------:R-:W-:Y:S04]  /*0290*/  @!P0 LDS R2, [R9+0xc] ;  /* 0x00000c0009028984 */ /* 0x000fe80000000800 */
[----:B0-----:R-:W0:Y:S02]  /*02a0*/  @!P0 LDS R3, [R9+0x14] ;  /* 0x0000140009038984 */ /* 0x001e240000000800 */
[----:B0-----:R-:W-:-:S05]  /*02b0*/  @!P0 FADD R6, R2, R3 ;  /* 0x0000000302068221 */ /* 0x001fca0000000000 */
[----:B------:R-:W-:Y:S01]  /*02c0*/  @!P0 STS [R9+0x14], R6 ;  /* 0x0000140609008388 */ /* 0x000fe20000000800 */
[----:B------:R-:W-:Y:S06]  /*02d0*/  BAR.SYNC.DEFER_BLOCKING 0x0 ;  /* 0x0000000000007b1d */ /* 0x000fec0000010000 */
[----:B------:R-:W-:Y:S04]  /*02e0*/  @!P1 LDS R2, [R5+0x4] ;  /* 0x0000040005029984 */ /* 0x000fe80000000800 */
[----:B------:R-:W0:Y:S02]  /*02f0*/  @!P1 LDS R3, [R5+0x8] ;  /* 0x0000080005039984 */ /* 0x000e240000000800 */
[----:B0-----:R-:W-:-:S02]  /*0300*/  @!P1 FADD R8, R2, R3 ;  /* 0x0000000302089221 */ /* 0x001fc40000000000 */
[----:B------:R-:W0:Y:S03]  /*0310*/  LDC.64 R2, c[0x0][0x388] ;  /* 0x0000e200ff027b82 */ /* 0x000e260000000a00 */
[----:B------:R-:W-:Y:S05]  /*0320*/  @!P1 STS [R5+0x8], R8 ;  /* 0x0000080805009388 */ /* 0x000fea0000000800 */
[----:B------:R-:W-:Y:S01]  /*0330*/  BAR.SYNC.DEFER_BLOCKING 0x0 ;  /* 0x0000000000007b1d */ /* 0x000fe20000010000 */
[----:B0-----:R-:W-:-:S05]  /*0340*/  IMAD.WIDE R2, R0, 0x4, R2 ;  /* 0x0000000400027825 */ /* 0x001fca00078e0202 */
[----:B------:R-:W0:Y:S04]  /*0350*/  LDS R7, [R4] ;  /* 0x0000000004077984 */ /* 0x000e280000000800 */
[----:B0-----:R-:W-:Y:S01]  /*0360*/  STG.E desc[UR6][R2.64], R7 ;  /* 0x0000000702007986 */ /* 0x001fe2000c101906 */
[----:B------:R-:W-:Y:S05]  /*0370*/  EXIT ;  /* 0x000000000000794d */ /* 0x000fea0003800000 */
.L_x_6:
        /* <DEDUP_REMOVED lines=16> */
.L_x_15:


//--------------------- .text._Z38work_inefficient_exclusive_scan_kernelPfS_i --------------------------
	.section	.text._Z38work_inefficient_exclusive_scan_kernelPfS_i,"ax",@progbits
	.align	128
        .global         _Z38work_inefficient_exclusive_scan_kernelPfS_i
        .type           _Z38work_inefficient_exclusive_scan_kernelPfS_i,@function
        .size           _Z38work_inefficient_exclusive_scan_kernelPfS_i,(.L_x_16 - _Z38work_inefficient_exclusive_scan_kernelPfS_i)
        .other          _Z38work_inefficient_exclusive_scan_kernelPfS_i,@"STO_CUDA_ENTRY STV_DEFAULT"
_Z38work_inefficient_exclusive_scan_kernelPfS_i:
.text._Z38work_inefficient_exclusive_scan_kernelPfS_i:
[----:B------:R-:W-:Y:S01]  /*0000*/  LDC R1, c[0x0][0x37c] ;  /* 0x0000df00ff017b82 */ /* 0x000fe20000000800 */
[----:B------:R-:W0:Y:S07]  /*0010*/  S2R R9, SR_TID.X ;  /* 0x0000000000097919 */ /* 0x000e2e0000002100 */
[----:B------:R-:W0:Y:S01]  /*0020*/  S2UR UR4, SR_CTAID.X ;  /* 0x00000000000479c3 */ /* 0x000e220000002500 */
[----:B------:R-:W1:Y:S01]  /*0030*/  LDCU UR5, c[0x0][0x390] ;  /* 0x00007200ff0577ac */ /* 0x000e620008000800 */
[----:B------:R-:W2:Y:S06]  /*0040*/  LDCU.64 UR6, c[0x0][0x358] ;  /* 0x00006b00ff0677ac */ /* 0x000eac0008000a00 */
[----:B------:R-:W0:Y:S02]  /*0050*/  LDC R5, c[0x0][0x360] ;  /* 0x0000d800ff057b82 */ /* 0x000e240000000800 */
[----:B0-----:R-:W-:-:S05]  /*0060*/  IMAD R5, R5, UR4, R9 ;  /* 0x0000000405057c24 */ /* 0x001fca000f8e0209 */
[----:B-1----:R-:W-:-:S04]  /*0070*/  ISETP.GE.AND P0, PT, R5, UR5, PT ;  /* 0x0000000505007c0c */ /* 0x002fc8000bf06270 */
[----:B------:R-:W-:-:S13]  /*0080*/  ISETP.EQ.OR P0, PT, R9, RZ, P0 ;  /* 0x000000ff0900720c */ /* 0x000fda0000702670 */
[----:B------:R-:W0:Y:S02]  /*0090*/  @!P0 LDC.64 R2, c[0x0][0x380] ;  /* 0x0000e000ff028b82 */ /* 0x000e240000000a00 */
[----:B0-----:R-:W-:-:S05]  /*00a0*/  @!P0 IMAD.WIDE R2, R5, 0x4, R2 ;  /* 0x0000000405028825 */ /* 0x001fca00078e0202 */
[----:B--2---:R-:W2:Y:S01]  /*00b0*/  @!P0 LDG.E R7, desc[UR6][R2.64+-0x4] ;  /* 0xfffffc0602078981 */ /* 0x004ea2000c1e1900 */
[----:B------:R-:W0:Y:S01]  /*00c0*/  S2UR UR5, SR_CgaCtaId ;  /* 0x00000000000579c3 */ /* 0x000e220000008800 */
[----:B------:R-:W-:Y:S01]  /*00d0*/  UMOV UR4, 0x400 ;  /* 0x0000040000047882 */ /* 0x000fe20000000000 */
[----:B------:R-:W-:Y:S01]  /*00e0*/  ISETP.NE.AND P1, PT, R9, RZ, PT ;  /* 0x000000ff0900720c */ /* 0x000fe20003f25270 */
[----:B0-----:R-:W-:-:S06]  /*00f0*/  ULEA UR4, UR5, UR4, 0x18 ;  /* 0x0000000405047291 */ /* 0x001fcc000f8ec0ff */
[----:B------:R-:W-:-:S05]  /*0100*/  LEA R0, R9, UR4, 0x2 ;  /* 0x0000000409007c11 */ /* 0x000fca000f8e10ff */
[----:B--2---:R0:W-:Y:S04]  /*0110*/  @!P0 STS [R0], R7 ;  /* 0x0000000700008388 */ /* 0x0041e80000000800 */
[----:B------:R0:W-:Y:S01]  /*0120*/  @P0 STS [R0], RZ ;  /* 0x000000ff00000388 */ /* 0x0001e20000000800 */
[----:B------:R-:W-:Y:S01]  /*0130*/  @P0 IMAD.MOV.U32 R7, RZ, RZ, RZ ;  /* 0x000000ffff070224 */ /* 0x000fe200078e00ff */
[----:B------:R-:W-:Y:S06]  /*0140*/  @!P1 BRA `(.L_x_7) ;  /* 0x0000000000309947 */ /* 0x000fec0003800000 */
[----:B------:R-:W-:-:S07]  /*0150*/  IMAD.MOV.U32 R2, RZ, RZ, 0x1 ;  /* 0x00000001ff027424 */ /* 0x000fce00078e00ff */
.L_x_8:
[----:B------:R-:W-:Y:S05]  /*0160*/  WARPSYNC.ALL ;  /* 0x0000000000007948 */ /* 0x000fea0003800000 */
[----:B------:R-:W-:Y:S01]  /*0170*/  BAR.SYNC.DEFER_BLOCKING 0x0 ;  /* 0x0000000000007b1d */ /* 0x000fe20000010000 */
[----:B------:R-:W-:Y:S01]  /*0180*/  IADD3 R3, PT, PT, R9, -R2, RZ ;  /* 0x8000000209037210 */ /* 0x000fe20007ffe0ff */
[----:B------:R-:W-:-:S03]  /*0190*/  IMAD.SHL.U32 R2, R2, 0x2, RZ ;  /* 0x0000000202027824 */ /* 0x000fc600078e00ff */
[----:B------:R-:W-:Y:S02]  /*01a0*/  LEA R3, R3, UR4, 0x2 ;  /* 0x0000000403037c11 */ /* 0x000fe4000f8e10ff */
[----:B------:R-:W-:-:S04]  /*01b0*/  ISETP.GT.U32.AND P0, PT, R2, R9, PT ;  /* 0x000000090200720c */ /* 0x000fc80003f04070 */
[----:B------:R-:W-:Y:S04]  /*01c0*/  LDS R3, [R3] ;  /* 0x0000000003037984 */ /* 0x000fe80000000800 */
[----:B------:R-:W0:Y:S02]  /*01d0*/  LDS R4, [R0] ;  /* 0x0000000000047984 */ /* 0x000e240000000800 */
[----:B01----:R-:W-:-:S05]  /*01e0*/  FADD R7, R3, R4 ;  /* 0x0000000403077221 */ /* 0x003fca0000000000 */
[----:B------:R1:W-:Y:S01]  /*01f0*/  STS [R0], R7 ;  /* 0x0000000700007388 */ /* 0x0003e20000000800 */
[----:B------:R-:W-:Y:S05]  /*0200*/  @!P0 BRA `(.L_x_8) ;  /* 0xfffffffc00d48947 */ /* 0x000fea000383ffff */
.L_x_7:
[----:B------:R-:W2:Y:S02]  /*0210*/  LDC.64 R2, c[0x0][0x388] ;  /* 0x0000e200ff027b82 */ /* 0x000ea40000000a00 */
[----:B--2---:R-:W-:-:S05]  /*0220*/  IMAD.WIDE R2, R5, 0x4, R2 ;  /* 0x0000000405027825 */ /* 0x004fca00078e0202 */
[----:B------:R-:W-:Y:S01]  /*0230*/  STG.E desc[UR6][R2.64], R7 ;  /* 0x0000000702007986 */ /* 0x000fe2000c101906 */
[----:B------:R-:W-:Y:S05]  /*0240*/  EXIT ;  /* 0x000000000000794d */ /* 0x000fea0003800000 */
.L_x_9:
        /* <DEDUP_REMOVED lines=11> */
.L_x_16:


//--------------------- .text._Z38work_inefficient_inclusive_scan_kernelPfS_i --------------------------
	.section	.text._Z38work_inefficient_inclusive_scan_kernelPfS_i,"ax",@progbits
	.align	128
        .global         _Z38work_inefficient_inclusive_scan_kernelPfS_i
        .type           _Z38work_inefficient_inclusive_scan_kernelPfS_i,@function
        .size           _Z38work_inefficient_inclusive_scan_kernelPfS_i,(.L_x_17 - _Z38work_inefficient_inclusive_scan_kernelPfS_i)
        .other          _Z38work_inefficient_inclusive_scan_kernelPfS_i,@"STO_CUDA_ENTRY STV_DEFAULT"
_Z38work_inefficient_inclusive_scan_kernelPfS_i:
.text._Z38work_inefficient_inclusive_scan_kernelPfS_i:
        /* <DEDUP_REMOVED lines=13> */
[----:B------:R-:W-:Y:S01]  /*00d0*/  ISETP.NE.AND P1, PT, R9, RZ, PT ;  /* 0x000000ff0900720c */ /* 0x000fe20003f25270 */
[----:B0-----:R-:W-:-:S06]  /*00e0*/  ULEA UR4, UR5, UR4, 0x18 ;  /* 0x0000000405047291 */ /* 0x001fcc000f8ec0ff */
[----:B------:R-:W-:-:S05]  /*00f0*/  LEA R0, R9, UR4, 0x2 ;  /* 0x0000000409007c11 */ /* 0x000fca000f8e10ff */
[----:B--2---:R0:W-:Y:S04]  /*0100*/  @!P0 STS [R0], R3 ;  /* 0x0000000300008388 */ /* 0x0041e80000000800 */
[----:B------:R-:W1:Y:S01]  /*0110*/  @!P1 LDS R7, [UR4] ;  /* 0x00000004ff079984 */ /* 0x000e620008000800 */
[----:B------:R-:W-:Y:S05]  /*0120*/  @!P1 BRA `(.L_x_10) ;  /* 0x0000000000309947 */ /* 0x000fea0003800000 */
[----:B------:R-:W-:-:S07]  /*0130*/  IMAD.MOV.U32 R2, RZ, RZ, 0x1 ;  /* 0x00000001ff027424 */ /* 0x000fce00078e00ff */
.L_x_11:
[----:B------:R-:W-:Y:S05]  /*0140*/  WARPSYNC.ALL ;  /* 0x0000000000007948 */ /* 0x000fea0003800000 */
[----:B------:R-:W-:Y:S01]  /*0150*/  BAR.SYNC.DEFER_BLOCKING 0x0 ;  /* 0x0000000000007b1d */ /* 0x000fe20000010000 */
[----:B0-----:R-:W-:Y:S01]  /*0160*/  IADD3 R3, PT, PT, R9, -R2, RZ ;  /* 0x8000000209037210 */ /* 0x001fe20007ffe0ff */
[----:B------:R-:W-:-:S03]  /*0170*/  IMAD.SHL.U32 R2, R2, 0x2, RZ ;  /* 0x0000000202027824 */ /* 0x000fc600078e00ff */
[----:B------:R-:W-:Y:S02]  /*0180*/  LEA R3, R3, UR4, 0x2 ;  /* 0x0000000403037c11 */ /* 0x000fe4000f8e10ff */
[----:B------:R-:W-:-:S04]  /*0190*/  ISETP.GT.U32.AND P0, PT, R2, R9, PT ;  /* 0x000000090200720c */ /* 0x000fc80003f04070 */
[----:B------:R-:W-:Y:S04]  /*01a0*/  LDS R3, [R3] ;  /* 0x0000000003037984 */ /* 0x000fe80000000800 */
[----:B------:R-:W1:Y:S02]  /*01b0*/  LDS R4, [R0] ;  /* 0x0000000000047984 */ /* 0x000e640000000800 */
[----:B-12---:R-:W-:-:S05]  /*01c0*/  FADD R7, R3, R4 ;  /* 0x0000000403077221 */ /* 0x006fca0000000000 */
[----:B------:R2:W-:Y:S01]  /*01d0*/  STS [R0], R7 ;  /* 0x0000000700007388 */ /* 0x0005e20000000800 */
[----:B------:R-:W-:Y:S05]  /*01e0*/  @!P0 BRA `(.L_x_11) ;  /* 0xfffffffc00d48947 */ /* 0x000fea000383ffff */
.L_x_10:
[----:B0-----:R-:W0:Y:S02]  /*01f0*/  LDC.64 R2, c[0x0][0x388] ;  /* 0x0000e200ff027b82 */ /* 0x001e240000000a00 */
[----:B0-----:R-:W-:-:S05]  /*0200*/  IMAD.WIDE R2, R5, 0x4, R2 ;  /* 0x0000000405027825 */ /* 0x001fca00078e0202 */
[----:B-1----:R-:W-:Y:S01]  /*0210*/  STG.E desc[UR6][R2.64], R7 ;  /* 0x0000000702007986 */ /* 0x002fe2000c101906 */
[----:B------:R-:W-:Y:S05]  /*0220*/  EXIT ;  /* 0x000000000000794d */ /* 0x000fea0003800000 */
.L_x_12:
        /* <DEDUP_REMOVED lines=13> */
.L_x_17:


//--------------------- .nv.shared.reserved.0     --------------------------
	.section	.nv.shared.reserved.0,"aw",@nobits
	.weak		__nv_reservedSMEM_offset_0_alias
	.size		__nv_reservedSMEM_offset_0_alias, 0, 64
	.other		__nv_reservedSMEM_offset_0_alias,@"STO_CUDA_RESERVED_SHARED STV_DEFAULT"
__nv_reservedSMEM_offset_0_alias:
	.zero		0
	.zero		64


//--------------------- .nv.shared._Z33work_efficient_scan_hierch_kernelPfS_S_ii --------------------------
	.section	.nv.shared._Z33work_efficient_scan_hierch_kernelPfS_S_ii,"aw",@nobits
	.sectionflags	@""
	.align	4
.nv.shared._Z33work_efficient_scan_hierch_kernelPfS_S_ii:
	.zero		1056


//--------------------- .nv.shared._Z26work_efficient_scan_kernelPfS_i --------------------------
	.section	.nv.shared._Z26work_efficient_scan_kernelPfS_i,"aw",@nobits
	.sectionflags	@""
	.align	4
.nv.shared._Z26work_efficient_scan_kernelPfS_i:
	.zero		1056


//--------------------- .nv.shared._Z38work_inefficient_exclusive_scan_kernelPfS_i --------------------------
	.section	.nv.shared._Z38work_inefficient_exclusive_scan_kernelPfS_i,"aw",@nobits
	.sectionflags	@""
	.align	4
.nv.shared._Z38work_inefficient_exclusive_scan_kernelPfS_i:
	.zero		1056


//--------------------- .nv.shared._Z38work_inefficient_inclusive_scan_kernelPfS_i --------------------------
	.section	.nv.shared._Z38work_inefficient_inclusive_scan_kernelPfS_i,"aw",@nobits
	.sectionflags	@""
	.align	4
.nv.shared._Z38work_inefficient_inclusive_scan_kernelPfS_i:
	.zero		1056


//--------------------- .nv.constant0._Z18update_scan_blocksPfS_i --------------------------
	.section	.nv.constant0._Z18update_scan_blocksPfS_i,"a",@progbits
	.sectionflags	@""
	.align	4
.nv.constant0._Z18update_scan_blocksPfS_i:
	.zero		916


//--------------------- .nv.constant0._Z33work_efficient_scan_hierch_kernelPfS_S_ii --------------------------
	.section	.nv.constant0._Z33work_efficient_scan_hierch_kernelPfS_S_ii,"a",@progbits
	.sectionflags	@""
	.align	4
.nv.constant0._Z33work_efficient_scan_hierch_kernelPfS_S_ii:
	.zero		928


//--------------------- .nv.constant0._Z26work_efficient_scan_kernelPfS_i --------------------------
	.section	.nv.constant0._Z26work_efficient_scan_kernelPfS_i,"a",@progbits
	.sectionflags	@""
	.align	4
.nv.constant0._Z26work_efficient_scan_kernelPfS_i:
	.zero		916


//--------------------- .nv.constant0._Z38work_inefficient_exclusive_scan_kernelPfS_i --------------------------
	.section	.nv.constant0._Z38work_inefficient_exclusive_scan_kernelPfS_i,"a",@progbits
	.sectionflags	@""
	.align	4
.nv.constant0._Z38work_inefficient_exclusive_scan_kernelPfS_i:
	.zero		916


//--------------------- .nv.constant0._Z38work_inefficient_inclusive_scan_kernelPfS_i --------------------------
	.section	.nv.constant0._Z38work_inefficient_inclusive_scan_kernelPfS_i,"a",@progbits
	.sectionflags	@""
	.align	4
.nv.constant0._Z38work_inefficient_inclusive_scan_kernelPfS_i:
	.zero		916


//--------------------- SYMBOLS --------------------------

	.type		.nv.reservedSmem.offset0,@object
	.size		.nv.reservedSmem.offset0,0x4
	.type		.nv.reservedSmem.cap,@object
	.size		.nv.reservedSmem.cap,0x4
